//
// Generated by NVIDIA NVVM Compiler
//
// Compiler Build ID: CL-36424714
// Cuda compilation tools, release 13.0, V13.0.88
// Based on NVVM 20.0.0
//

.version 9.0
.target sm_100
.address_size 64

	// .globl	_Z7reduce0PiS_
// _ZZ7reduce0PiS_E7my_part has been demoted
// _ZZ7reduce1PiS_E7my_part has been demoted
// _ZZ7reduce2PiS_E7my_part has been demoted
// _ZZ7reduce3PiS_E7my_part has been demoted
// _ZZ7reduce4PiS_E7my_part has been demoted

.visible .entry _Z7reduce0PiS_(
	.param .u64 .ptr .align 1 _Z7reduce0PiS__param_0,
	.param .u64 .ptr .align 1 _Z7reduce0PiS__param_1
)
{
	.reg .pred 	%p<5>;
	.reg .b32 	%r<22>;
	.reg .b64 	%rd<9>;
	// demoted variable
	.shared .align 4 .b8 _ZZ7reduce0PiS_E7my_part[512];
	ld.param.u64 	%rd2, [_Z7reduce0PiS__param_0];
	ld.param.u64 	%rd1, [_Z7reduce0PiS__param_1];
	cvta.to.global.u64 	%rd3, %rd2;
	mov.u32 	%r1, %ctaid.x;
	mov.u32 	%r2, %tid.x;
	mov.u32 	%r3, %ntid.x;
	mad.lo.s32 	%r8, %r1, %r3, %r2;
	mul.wide.u32 	%rd4, %r8, 4;
	add.s64 	%rd5, %rd3, %rd4;
	ld.global.u32 	%r9, [%rd5];
	shl.b32 	%r10, %r2, 2;
	mov.u32 	%r11, _ZZ7reduce0PiS_E7my_part;
	add.s32 	%r4, %r11, %r10;
	st.shared.u32 	[%r4], %r9;
	bar.sync 	0;
	setp.lt.u32 	%p1, %r3, 2;
	@%p1 bra 	$L__BB0_5;
	shr.u32 	%r5, %r3, 1;
	mov.b32 	%r21, 1;
$L__BB0_2:
	shl.b32 	%r7, %r21, 1;
	add.s32 	%r13, %r7, -1;
	and.b32  	%r14, %r13, %r2;
	setp.ne.s32 	%p2, %r14, 0;
	@%p2 bra 	$L__BB0_4;
	shl.b32 	%r15, %r21, 2;
	add.s32 	%r16, %r4, %r15;
	ld.shared.u32 	%r17, [%r16];
	ld.shared.u32 	%r18, [%r4];
	add.s32 	%r19, %r18, %r17;
	st.shared.u32 	[%r4], %r19;
$L__BB0_4:
	bar.sync 	0;
	setp.le.u32 	%p3, %r7, %r5;
	mov.u32 	%r21, %r7;
	@%p3 bra 	$L__BB0_2;
$L__BB0_5:
	setp.ne.s32 	%p4, %r2, 0;
	@%p4 bra 	$L__BB0_7;
	ld.shared.u32 	%r20, [_ZZ7reduce0PiS_E7my_part];
	cvta.to.global.u64 	%rd6, %rd1;
	mul.wide.u32 	%rd7, %r1, 4;
	add.s64 	%rd8, %rd6, %rd7;
	st.global.u32 	[%rd8], %r20;
$L__BB0_7:
	ret;

}
	// .globl	_Z7reduce1PiS_
.visible .entry _Z7reduce1PiS_(
	.param .u64 .ptr .align 1 _Z7reduce1PiS__param_0,
	.param .u64 .ptr .align 1 _Z7reduce1PiS__param_1
)
{
	.reg .pred 	%p<5>;
	.reg .b32 	%r<25>;
	.reg .b64 	%rd<9>;
	// demoted variable
	.shared .align 4 .b8 _ZZ7reduce1PiS_E7my_part[512];
	ld.param.u64 	%rd2, [_Z7reduce1PiS__param_0];
	ld.param.u64 	%rd1, [_Z7reduce1PiS__param_1];
	cvta.to.global.u64 	%rd3, %rd2;
	mov.u32 	%r1, %ctaid.x;
	mov.u32 	%r2, %tid.x;
	mov.u32 	%r3, %ntid.x;
	mad.lo.s32 	%r8, %r1, %r3, %r2;
	mul.wide.u32 	%rd4, %r8, 4;
	add.s64 	%rd5, %rd3, %rd4;
	ld.global.u32 	%r9, [%rd5];
	shl.b32 	%r10, %r2, 2;
	mov.u32 	%r11, _ZZ7reduce1PiS_E7my_part;
	add.s32 	%r12, %r11, %r10;
	st.shared.u32 	[%r12], %r9;
	bar.sync 	0;
	setp.lt.u32 	%p1, %r3, 2;
	@%p1 bra 	$L__BB1_5;
	shr.u32 	%r4, %r3, 1;
	mov.b32 	%r24, 1;
$L__BB1_2:
	shl.b32 	%r6, %r24, 1;
	mul.lo.s32 	%r7, %r6, %r2;
	setp.ge.u32 	%p2, %r7, %r3;
	@%p2 bra 	$L__BB1_4;
	add.s32 	%r14, %r7, %r24;
	shl.b32 	%r15, %r14, 2;
	add.s32 	%r17, %r11, %r15;
	ld.shared.u32 	%r18, [%r17];
	shl.b32 	%r19, %r7, 2;
	add.s32 	%r20, %r11, %r19;
	ld.shared.u32 	%r21, [%r20];
	add.s32 	%r22, %r21, %r18;
	st.shared.u32 	[%r20], %r22;
$L__BB1_4:
	bar.sync 	0;
	setp.le.u32 	%p3, %r6, %r4;
	mov.u32 	%r24, %r6;
	@%p3 bra 	$L__BB1_2;
$L__BB1_5:
	setp.ne.s32 	%p4, %r2, 0;
	@%p4 bra 	$L__BB1_7;
	ld.shared.u32 	%r23, [_ZZ7reduce1PiS_E7my_part];
	cvta.to.global.u64 	%rd6, %rd1;
	mul.wide.u32 	%rd7, %r1, 4;
	add.s64 	%rd8, %rd6, %rd7;
	st.global.u32 	[%rd8], %r23;
$L__BB1_7:
	ret;

}
	// .globl	_Z7reduce2PiS_
.visible .entry _Z7reduce2PiS_(
	.param .u64 .ptr .align 1 _Z7reduce2PiS__param_0,
	.param .u64 .ptr .align 1 _Z7reduce2PiS__param_1
)
{
	.reg .pred 	%p<5>;
	.reg .b32 	%r<19>;
	.reg .b64 	%rd<9>;
	// demoted variable
	.shared .align 4 .b8 _ZZ7reduce2PiS_E7my_part[512];
	ld.param.u64 	%rd2, [_Z7reduce2PiS__param_0];
	ld.param.u64 	%rd1, [_Z7reduce2PiS__param_1];
	cvta.to.global.u64 	%rd3, %rd2;
	mov.u32 	%r1, %ctaid.x;
	mov.u32 	%r2, %tid.x;
	mov.u32 	%r3, %ntid.x;
	mad.lo.s32 	%r7, %r1, %r3, %r2;
	mul.wide.u32 	%rd4, %r7, 4;
	add.s64 	%rd5, %rd3, %rd4;
	ld.global.u32 	%r8, [%rd5];
	shl.b32 	%r9, %r2, 2;
	mov.u32 	%r10, _ZZ7reduce2PiS_E7my_part;
	add.s32 	%r4, %r10, %r9;
	st.shared.u32 	[%r4], %r8;
	bar.sync 	0;
	setp.lt.u32 	%p1, %r3, 2;
	@%p1 bra 	$L__BB2_5;
	mov.u32 	%r18, %r3;
$L__BB2_2:
	shr.u32 	%r6, %r18, 1;
	add.s32 	%r11, %r6, %r2;
	setp.ge.u32 	%p2, %r11, %r3;
	@%p2 bra 	$L__BB2_4;
	shl.b32 	%r12, %r6, 2;
	add.s32 	%r13, %r4, %r12;
	ld.shared.u32 	%r14, [%r13];
	ld.shared.u32 	%r15, [%r4];
	add.s32 	%r16, %r15, %r14;
	st.shared.u32 	[%r4], %r16;
$L__BB2_4:
	bar.sync 	0;
	setp.gt.u32 	%p3, %r18, 3;
	mov.u32 	%r18, %r6;
	@%p3 bra 	$L__BB2_2;
$L__BB2_5:
	setp.ne.s32 	%p4, %r2, 0;
	@%p4 bra 	$L__BB2_7;
	ld.shared.u32 	%r17, [_ZZ7reduce2PiS_E7my_part];
	cvta.to.global.u64 	%rd6, %rd1;
	mul.wide.u32 	%rd7, %r1, 4;
	add.s64 	%rd8, %rd6, %rd7;
	st.global.u32 	[%rd8], %r17;
$L__BB2_7:
	ret;

}
	// .globl	_Z7reduce3PiS_
.visible .entry _Z7reduce3PiS_(
	.param .u64 .ptr .align 1 _Z7reduce3PiS__param_0,
	.param .u64 .ptr .align 1 _Z7reduce3PiS__param_1
)
{
	.reg .pred 	%p<5>;
	.reg .b32 	%r<23>;
	.reg .b64 	%rd<11>;
	// demoted variable
	.shared .align 4 .b8 _ZZ7reduce3PiS_E7my_part[512];
	ld.param.u64 	%rd2, [_Z7reduce3PiS__param_0];
	ld.param.u64 	%rd1, [_Z7reduce3PiS__param_1];
	cvta.to.global.u64 	%rd3, %rd2;
	mov.u32 	%r1, %ctaid.x;
	mov.u32 	%r2, %tid.x;
	mov.u32 	%r3, %ntid.x;
	mad.lo.s32 	%r7, %r1, %r3, %r2;
	mul.wide.s32 	%rd4, %r7, 4;
	add.s64 	%rd5, %rd3, %rd4;
	ld.global.u32 	%r8, [%rd5];
	mov.u32 	%r9, %nctaid.x;
	mad.lo.s32 	%r10, %r3, %r9, %r7;
	mul.wide.u32 	%rd6, %r10, 4;
	add.s64 	%rd7, %rd3, %rd6;
	ld.global.u32 	%r11, [%rd7];
	add.s32 	%r12, %r11, %r8;
	shl.b32 	%r13, %r2, 2;
	mov.u32 	%r14, _ZZ7reduce3PiS_E7my_part;
	add.s32 	%r4, %r14, %r13;
	st.shared.u32 	[%r4], %r12;
	bar.sync 	0;
	setp.lt.u32 	%p1, %r3, 2;
	@%p1 bra 	$L__BB3_5;
	mov.u32 	%r22, %r3;
$L__BB3_2:
	shr.u32 	%r6, %r22, 1;
	add.s32 	%r15, %r6, %r2;
	setp.ge.u32 	%p2, %r15, %r3;
	@%p2 bra 	$L__BB3_4;
	shl.b32 	%r16, %r6, 2;
	add.s32 	%r17, %r4, %r16;
	ld.shared.u32 	%r18, [%r17];
	ld.shared.u32 	%r19, [%r4];
	add.s32 	%r20, %r19, %r18;
	st.shared.u32 	[%r4], %r20;
$L__BB3_4:
	bar.sync 	0;
	setp.gt.u32 	%p3, %r22, 3;
	mov.u32 	%r22, %r6;
	@%p3 bra 	$L__BB3_2;
$L__BB3_5:
	setp.ne.s32 	%p4, %r2, 0;
	@%p4 bra 	$L__BB3_7;
	ld.shared.u32 	%r21, [_ZZ7reduce3PiS_E7my_part];
	cvta.to.global.u64 	%rd8, %rd1;
	mul.wide.u32 	%rd9, %r1, 4;
	add.s64 	%rd10, %rd8, %rd9;
	st.global.u32 	[%rd10], %r21;
$L__BB3_7:
	ret;

}
	// .globl	_Z7reduce4PiS_
.visible .entry _Z7reduce4PiS_(
	.param .u64 .ptr .align 1 _Z7reduce4PiS__param_0,
	.param .u64 .ptr .align 1 _Z7reduce4PiS__param_1
)
{
	.reg .pred 	%p<5>;
	.reg .b32 	%r<41>;
	.reg .b64 	%rd<11>;
	// demoted variable
	.shared .align 4 .b8 _ZZ7reduce4PiS_E7my_part[512];
	ld.param.u64 	%rd2, [_Z7reduce4PiS__param_0];
	ld.param.u64 	%rd1, [_Z7reduce4PiS__param_1];
	cvta.to.global.u64 	%rd3, %rd2;
	mov.u32 	%r1, %ctaid.x;
	mov.u32 	%r2, %tid.x;
	mov.u32 	%r3, %ntid.x;
	mad.lo.s32 	%r7, %r1, %r3, %r2;
	mul.wide.s32 	%rd4, %r7, 4;
	add.s64 	%rd5, %rd3, %rd4;
	ld.global.u32 	%r8, [%rd5];
	mov.u32 	%r9, %nctaid.x;
	mad.lo.s32 	%r10, %r3, %r9, %r7;
	mul.wide.u32 	%rd6, %r10, 4;
	add.s64 	%rd7, %rd3, %rd6;
	ld.global.u32 	%r11, [%rd7];
	add.s32 	%r12, %r11, %r8;
	shl.b32 	%r13, %r2, 2;
	mov.u32 	%r14, _ZZ7reduce4PiS_E7my_part;
	add.s32 	%r4, %r14, %r13;
	st.shared.u32 	[%r4], %r12;
	bar.sync 	0;
	setp.lt.u32 	%p1, %r3, 66;
	@%p1 bra 	$L__BB4_5;
	mov.u32 	%r40, %r3;
$L__BB4_2:
	shr.u32 	%r6, %r40, 1;
	add.s32 	%r15, %r6, %r2;
	setp.ge.u32 	%p2, %r15, %r3;
	@%p2 bra 	$L__BB4_4;
	shl.b32 	%r16, %r6, 2;
	add.s32 	%r17, %r4, %r16;
	ld.shared.u32 	%r18, [%r17];
	ld.shared.u32 	%r19, [%r4];
	add.s32 	%r20, %r19, %r18;
	st.shared.u32 	[%r4], %r20;
$L__BB4_4:
	bar.sync 	0;
	setp.gt.u32 	%p3, %r40, 131;
	mov.u32 	%r40, %r6;
	@%p3 bra 	$L__BB4_2;
$L__BB4_5:
	ld.volatile.shared.u32 	%r21, [%r4+128];
	ld.volatile.shared.u32 	%r22, [%r4];
	add.s32 	%r23, %r22, %r21;
	st.volatile.shared.u32 	[%r4], %r23;
	ld.volatile.shared.u32 	%r24, [%r4+64];
	ld.volatile.shared.u32 	%r25, [%r4];
	add.s32 	%r26, %r25, %r24;
	st.volatile.shared.u32 	[%r4], %r26;
	ld.volatile.shared.u32 	%r27, [%r4+32];
	ld.volatile.shared.u32 	%r28, [%r4];
	add.s32 	%r29, %r28, %r27;
	st.volatile.shared.u32 	[%r4], %r29;
	ld.volatile.shared.u32 	%r30, [%r4+16];
	ld.volatile.shared.u32 	%r31, [%r4];
	add.s32 	%r32, %r31, %r30;
	st.volatile.shared.u32 	[%r4], %r32;
	ld.volatile.shared.u32 	%r33, [%r4+8];
	ld.volatile.shared.u32 	%r34, [%r4];
	add.s32 	%r35, %r34, %r33;
	st.volatile.shared.u32 	[%r4], %r35;
	ld.volatile.shared.u32 	%r36, [%r4+4];
	ld.volatile.shared.u32 	%r37, [%r4];
	add.s32 	%r38, %r37, %r36;
	st.volatile.shared.u32 	[%r4], %r38;
	setp.ne.s32 	%p4, %r2, 0;
	@%p4 bra 	$L__BB4_7;
	ld.shared.u32 	%r39, [_ZZ7reduce4PiS_E7my_part];
	cvta.to.global.u64 	%rd8, %rd1;
	mul.wide.u32 	%rd9, %r1, 4;
	add.s64 	%rd10, %rd8, %rd9;
	st.global.u32 	[%rd10], %r39;
$L__BB4_7:
	ret;

}


// ===== COMPILED SASS (sm_100) =====

	.target	sm_100

	.elftype	@"ET_EXEC"


//--------------------- .note.nv.tkinfo           --------------------------
	.section	.note.nv.tkinfo,"",@"SHT_NOTE"
	.sectionflags	@"SHF_NOTE_NV_TKINFO"
	.tkinfo
        /*0018*/ 	.word	0x00000002
        /*0030*/ 	.string	""
        /*0030*/ 	.string	"ptxas"
        /*0030*/ 	.string	"Cuda compilation tools, release 13.0, V13.0.88"
        /*0030*/ 	.string	"Build cuda_13.0.r13.0/compiler.36424714_0"
        /*0030*/ 	.string	"-arch sm_100 -m 64 "



//--------------------- .note.nv.cuinfo           --------------------------
	.section	.note.nv.cuinfo,"",@"SHT_NOTE"
	.sectionflags	@"SHF_NOTE_NV_CUINFO"
        /*0018*/ 	.short	0x0002
        /*001a*/ 	.short	0x0064
        /*001c*/ 	.short	0x0082
	.zero		2


//--------------------- .nv.info                  --------------------------
	.section	.nv.info,"",@"SHT_CUDA_INFO"
	.align	4


	//----- nvinfo : EIATTR_REGCOUNT
	.align		4
        /*0000*/ 	.byte	0x04, 0x2f
        /*0002*/ 	.short	(.L_1 - .L_0)
	.align		4
.L_0:
        /*0004*/ 	.word	index@(_Z7reduce0PiS_)
        /*0008*/ 	.word	0x0000000b


	//----- nvinfo : EIATTR_FRAME_SIZE
	.align		4
.L_1:
        /*000c*/ 	.byte	0x04, 0x11
        /*000e*/ 	.short	(.L_3 - .L_2)
	.align		4
.L_2:
        /*0010*/ 	.word	index@(_Z7reduce0PiS_)
        /*0014*/ 	.word	0x00000000


	//----- nvinfo : EIATTR_REGCOUNT
	.align		4
.L_3:
        /*0018*/ 	.byte	0x04, 0x2f
        /*001a*/ 	.short	(.L_5 - .L_4)
	.align		4
.L_4:
        /*001c*/ 	.word	index@(_Z7reduce1PiS_)
        /*0020*/ 	.word	0x0000000a


	//----- nvinfo : EIATTR_FRAME_SIZE
	.align		4
.L_5:
        /*0024*/ 	.byte	0x04, 0x11
        /*0026*/ 	.short	(.L_7 - .L_6)
	.align		4
.L_6:
        /*0028*/ 	.word	index@(_Z7reduce1PiS_)
        /*002c*/ 	.word	0x00000000


	//----- nvinfo : EIATTR_REGCOUNT
	.align		4
.L_7:
        /*0030*/ 	.byte	0x04, 0x2f
        /*0032*/ 	.short	(.L_9 - .L_8)
	.align		4
.L_8:
        /*0034*/ 	.word	index@(_Z7reduce2PiS_)
        /*0038*/ 	.word	0x0000000b


	//----- nvinfo : EIATTR_FRAME_SIZE
	.align		4
.L_9:
        /*003c*/ 	.byte	0x04, 0x11
        /*003e*/ 	.short	(.L_11 - .L_10)
	.align		4
.L_10:
        /*0040*/ 	.word	index@(_Z7reduce2PiS_)
        /*0044*/ 	.word	0x00000000


	//----- nvinfo : EIATTR_REGCOUNT
	.align		4
.L_11:
        /*0048*/ 	.byte	0x04, 0x2f
        /*004a*/ 	.short	(.L_13 - .L_12)
	.align		4
.L_12:
        /*004c*/ 	.word	index@(_Z7reduce3PiS_)
        /*0050*/ 	.word	0x0000000c


	//----- nvinfo : EIATTR_FRAME_SIZE
	.align		4
.L_13:
        /*0054*/ 	.byte	0x04, 0x11
        /*0056*/ 	.short	(.L_15 - .L_14)
	.align		4
.L_14:
        /*0058*/ 	.word	index@(_Z7reduce3PiS_)
        /*005c*/ 	.word	0x00000000


	//----- nvinfo : EIATTR_REGCOUNT
	.align		4
.L_15:
        /*0060*/ 	.byte	0x04, 0x2f
        /*0062*/ 	.short	(.L_17 - .L_16)
	.align		4
.L_16:
        /*0064*/ 	.word	index@(_Z7reduce4PiS_)
        /*0068*/ 	.word	0x0000000e


	//----- nvinfo : EIATTR_FRAME_SIZE
	.align		4
.L_17:
        /*006c*/ 	.byte	0x04, 0x11
        /*006e*/ 	.short	(.L_19 - .L_18)
	.align		4
.L_18:
        /*0070*/ 	.word	index@(_Z7reduce4PiS_)
        /*0074*/ 	.word	0x00000000


	//----- nvinfo : EIATTR_MIN_STACK_SIZE
	.align		4
.L_19:
        /*0078*/ 	.byte	0x04, 0x12
        /*007a*/ 	.short	(.L_21 - .L_20)
	.align		4
.L_20:
        /*007c*/ 	.word	index@(_Z7reduce4PiS_)
        /*0080*/ 	.word	0x00000000


	//----- nvinfo : EIATTR_MIN_STACK_SIZE
	.align		4
.L_21:
        /*0084*/ 	.byte	0x04, 0x12
        /*0086*/ 	.short	(.L_23 - .L_22)
	.align		4
.L_22:
        /*0088*/ 	.word	index@(_Z7reduce3PiS_)
        /*008c*/ 	.word	0x00000000


	//----- nvinfo : EIATTR_MIN_STACK_SIZE
	.align		4
.L_23:
        /*0090*/ 	.byte	0x04, 0x12
        /*0092*/ 	.short	(.L_25 - .L_24)
	.align		4
.L_24:
        /*0094*/ 	.word	index@(_Z7reduce2PiS_)
        /*0098*/ 	.word	0x00000000


	//----- nvinfo : EIATTR_MIN_STACK_SIZE
	.align		4
.L_25:
        /*009c*/ 	.byte	0x04, 0x12
        /*009e*/ 	.short	(.L_27 - .L_26)
	.align		4
.L_26:
        /*00a0*/ 	.word	index@(_Z7reduce1PiS_)
        /*00a4*/ 	.word	0x00000000


	//----- nvinfo : EIATTR_MIN_STACK_SIZE
	.align		4
.L_27:
        /*00a8*/ 	.byte	0x04, 0x12
        /*00aa*/ 	.short	(.L_29 - .L_28)
	.align		4
.L_28:
        /*00ac*/ 	.word	index@(_Z7reduce0PiS_)
        /*00b0*/ 	.word	0x00000000
.L_29:


//--------------------- .nv.compat                --------------------------
	.section	.nv.compat,"",@"SHT_CUDA_COMPAT_INFO"
	.align	4
        /*0000*/ 	.byte	0x02, 0x09, 0x00, 0x00, 0x02, 0x02, 0x01, 0x00, 0x02, 0x05, 0x05, 0x00, 0x03, 0x07, 0x01, 0x01
        /*0010*/ 	.byte	0x02, 0x03, 0x00, 0x00, 0x02, 0x06, 0x01, 0x00, 0x04, 0x0b, 0x08, 0x00, 0x09, 0x00, 0x00, 0x00
        /*0020*/ 	.byte	0x00, 0x00, 0x00, 0x00


//--------------------- .nv.info._Z7reduce4PiS_   --------------------------
	.section	.nv.info._Z7reduce4PiS_,"",@"SHT_CUDA_INFO"
	.sectionflags	@""
	.align	4


	//----- nvinfo : EIATTR_CUDA_API_VERSION
	.align		4
        /*0000*/ 	.byte	0x04, 0x37
        /*0002*/ 	.short	(.L_31 - .L_30)
.L_30:
        /*0004*/ 	.word	0x00000082


	//----- nvinfo : EIATTR_KPARAM_INFO
	.align		4
.L_31:
        /*0008*/ 	.byte	0x04, 0x17
        /*000a*/ 	.short	(.L_33 - .L_32)
.L_32:
        /*000c*/ 	.word	0x00000000
        /*0010*/ 	.short	0x0001
        /*0012*/ 	.short	0x0008
        /*0014*/ 	.byte	0x00, 0xf5, 0x21, 0x00


	//----- nvinfo : EIATTR_KPARAM_INFO
	.align		4
.L_33:
        /*0018*/ 	.byte	0x04, 0x17
        /*001a*/ 	.short	(.L_35 - .L_34)
.L_34:
        /*001c*/ 	.word	0x00000000
        /*0020*/ 	.short	0x0000
        /*0022*/ 	.short	0x0000
        /*0024*/ 	.byte	0x00, 0xf5, 0x21, 0x00


	//----- nvinfo : EIATTR_SPARSE_MMA_MASK
	.align		4
.L_35:
        /*0028*/ 	.byte	0x03, 0x50
        /*002a*/ 	.short	0x0000


	//----- nvinfo : EIATTR_MAXREG_COUNT
	.align		4
        /*002c*/ 	.byte	0x03, 0x1b
        /*002e*/ 	.short	0x00ff


	//----- nvinfo : EIATTR_NUM_BARRIERS
	.align		4
        /*0030*/ 	.byte	0x02, 0x4c
        /*0032*/ 	.byte	0x01
	.zero		1


	//----- nvinfo : EIATTR_MERCURY_ISA_VERSION
	.align		4
        /*0034*/ 	.byte	0x03, 0x5f
        /*0036*/ 	.short	0x0101


	//----- nvinfo : EIATTR_VRC_CTA_INIT_COUNT
	.align		4
        /*0038*/ 	.byte	0x02, 0x4a
	.zero		1
	.zero		1


	//----- nvinfo : EIATTR_EXIT_INSTR_OFFSETS
	.align		4
        /*003c*/ 	.byte	0x04, 0x1c
        /*003e*/ 	.short	(.L_37 - .L_36)


	//   ....[0]....
.L_36:
        /*0040*/ 	.word	0x000003c0


	//   ....[1]....
        /*0044*/ 	.word	0x00000440


	//----- nvinfo : EIATTR_CBANK_PARAM_SIZE
	.align		4
.L_37:
        /*0048*/ 	.byte	0x03, 0x19
        /*004a*/ 	.short	0x0010


	//----- nvinfo : EIATTR_PARAM_CBANK
	.align		4
        /*004c*/ 	.byte	0x04, 0x0a
        /*004e*/ 	.short	(.L_39 - .L_38)
	.align		4
.L_38:
        /*0050*/ 	.word	index@(.nv.constant0._Z7reduce4PiS_)
        /*0054*/ 	.short	0x0380
        /*0056*/ 	.short	0x0010


	//----- nvinfo : EIATTR_SW_WAR
	.align		4
.L_39:
        /*0058*/ 	.byte	0x04, 0x36
        /*005a*/ 	.short	(.L_41 - .L_40)
.L_40:
        /*005c*/ 	.word	0x00000008
.L_41:


//--------------------- .nv.info._Z7reduce3PiS_   --------------------------
	.section	.nv.info._Z7reduce3PiS_,"",@"SHT_CUDA_INFO"
	.sectionflags	@""
	.align	4


	//----- nvinfo : EIATTR_CUDA_API_VERSION
	.align		4
        /*0000*/ 	.byte	0x04, 0x37
        /*0002*/ 	.short	(.L_43 - .L_42)
.L_42:
        /*0004*/ 	.word	0x00000082


	//----- nvinfo : EIATTR_KPARAM_INFO
	.align		4
.L_43:
        /*0008*/ 	.byte	0x04, 0x17
        /*000a*/ 	.short	(.L_45 - .L_44)
.L_44:
        /*000c*/ 	.word	0x00000000
        /*0010*/ 	.short	0x0001
        /*0012*/ 	.short	0x0008
        /*0014*/ 	.byte	0x00, 0xf5, 0x21, 0x00


	//----- nvinfo : EIATTR_KPARAM_INFO
	.align		4
.L_45:
        /*0018*/ 	.byte	0x04, 0x17
        /*001a*/ 	.short	(.L_47 - .L_46)
.L_46:
        /*001c*/ 	.word	0x00000000
        /*0020*/ 	.short	0x0000
        /*0022*/ 	.short	0x0000
        /*0024*/ 	.byte	0x00, 0xf5, 0x21, 0x00


	//----- nvinfo : EIATTR_SPARSE_MMA_MASK
	.align		4
.L_47:
        /*0028*/ 	.byte	0x03, 0x50
        /*002a*/ 	.short	0x0000


	//----- nvinfo : EIATTR_MAXREG_COUNT
	.align		4
        /*002c*/ 	.byte	0x03, 0x1b
        /*002e*/ 	.short	0x00ff


	//----- nvinfo : EIATTR_NUM_BARRIERS
	.align		4
        /*0030*/ 	.byte	0x02, 0x4c
        /*0032*/ 	.byte	0x01
	.zero		1


	//----- nvinfo : EIATTR_MERCURY_ISA_VERSION
	.align		4
        /*0034*/ 	.byte	0x03, 0x5f
        /*0036*/ 	.short	0x0101


	//----- nvinfo : EIATTR_VRC_CTA_INIT_COUNT
	.align		4
        /*0038*/ 	.byte	0x02, 0x4a
	.zero		1
	.zero		1


	//----- nvinfo : EIATTR_EXIT_INSTR_OFFSETS
	.align		4
        /*003c*/ 	.byte	0x04, 0x1c
        /*003e*/ 	.short	(.L_49 - .L_48)


	//   ....[0]....
.L_48:
        /*0040*/ 	.word	0x00000240


	//   ....[1]....
        /*0044*/ 	.word	0x000002c0


	//----- nvinfo : EIATTR_CBANK_PARAM_SIZE
	.align		4
.L_49:
        /*0048*/ 	.byte	0x03, 0x19
        /*004a*/ 	.short	0x0010


	//----- nvinfo : EIATTR_PARAM_CBANK
	.align		4
        /*004c*/ 	.byte	0x04, 0x0a
        /*004e*/ 	.short	(.L_51 - .L_50)
	.align		4
.L_50:
        /*0050*/ 	.word	index@(.nv.constant0._Z7reduce3PiS_)
        /*0054*/ 	.short	0x0380
        /*0056*/ 	.short	0x0010


	//----- nvinfo : EIATTR_SW_WAR
	.align		4
.L_51:
        /*0058*/ 	.byte	0x04, 0x36
        /*005a*/ 	.short	(.L_53 - .L_52)
.L_52:
        /*005c*/ 	.word	0x00000008
.L_53:


//--------------------- .nv.info._Z7reduce2PiS_   --------------------------
	.section	.nv.info._Z7reduce2PiS_,"",@"SHT_CUDA_INFO"
	.sectionflags	@""
	.align	4


	//----- nvinfo : EIATTR_CUDA_API_VERSION
	.align		4
        /*0000*/ 	.byte	0x04, 0x37
        /*0002*/ 	.short	(.L_55 - .L_54)
.L_54:
        /*0004*/ 	.word	0x00000082


	//----- nvinfo : EIATTR_KPARAM_INFO
	.align		4
.L_55:
        /*0008*/ 	.byte	0x04, 0x17
        /*000a*/ 	.short	(.L_57 - .L_56)
.L_56:
        /*000c*/ 	.word	0x00000000
        /*0010*/ 	.short	0x0001
        /*0012*/ 	.short	0x0008
        /*0014*/ 	.byte	0x00, 0xf5, 0x21, 0x00


	//----- nvinfo : EIATTR_KPARAM_INFO
	.align		4
.L_57:
        /*0018*/ 	.byte	0x04, 0x17
        /*001a*/ 	.short	(.L_59 - .L_58)
.L_58:
        /*001c*/ 	.word	0x00000000
        /*0020*/ 	.short	0x0000
        /*0022*/ 	.short	0x0000
        /*0024*/ 	.byte	0x00, 0xf5, 0x21, 0x00


	//----- nvinfo : EIATTR_SPARSE_MMA_MASK
	.align		4
.L_59:
        /*0028*/ 	.byte	0x03, 0x50
        /*002a*/ 	.short	0x0000


	//----- nvinfo : EIATTR_MAXREG_COUNT
	.align		4
        /*002c*/ 	.byte	0x03, 0x1b
        /*002e*/ 	.short	0x00ff


	//----- nvinfo : EIATTR_NUM_BARRIERS
	.align		4
        /*0030*/ 	.byte	0x02, 0x4c
        /*0032*/ 	.byte	0x01
	.zero		1


	//----- nvinfo : EIATTR_MERCURY_ISA_VERSION
	.align		4
        /*0034*/ 	.byte	0x03, 0x5f
        /*0036*/ 	.short	0x0101


	//----- nvinfo : EIATTR_VRC_CTA_INIT_COUNT
	.align		4
        /*0038*/ 	.byte	0x02, 0x4a
	.zero		1
	.zero		1


	//----- nvinfo : EIATTR_EXIT_INSTR_OFFSETS
	.align		4
        /*003c*/ 	.byte	0x04, 0x1c
        /*003e*/ 	.short	(.L_61 - .L_60)


	//   ....[0]....
.L_60:
        /*0040*/ 	.word	0x000001f0


	//   ....[1]....
        /*0044*/ 	.word	0x00000270


	//----- nvinfo : EIATTR_CBANK_PARAM_SIZE
	.align		4
.L_61:
        /*0048*/ 	.byte	0x03, 0x19
        /*004a*/ 	.short	0x0010


	//----- nvinfo : EIATTR_PARAM_CBANK
	.align		4
        /*004c*/ 	.byte	0x04, 0x0a
        /*004e*/ 	.short	(.L_63 - .L_62)
	.align		4
.L_62:
        /*0050*/ 	.word	index@(.nv.constant0._Z7reduce2PiS_)
        /*0054*/ 	.short	0x0380
        /*0056*/ 	.short	0x0010


	//----- nvinfo : EIATTR_SW_WAR
	.align		4
.L_63:
        /*0058*/ 	.byte	0x04, 0x36
        /*005a*/ 	.short	(.L_65 - .L_64)
.L_64:
        /*005c*/ 	.word	0x00000008
.L_65:


//--------------------- .nv.info._Z7reduce1PiS_   --------------------------
	.section	.nv.info._Z7reduce1PiS_,"",@"SHT_CUDA_INFO"
	.sectionflags	@""
	.align	4


	//----- nvinfo : EIATTR_CUDA_API_VERSION
	.align		4
        /*0000*/ 	.byte	0x04, 0x37
        /*0002*/ 	.short	(.L_67 - .L_66)
.L_66:
        /*0004*/ 	.word	0x00000082


	//----- nvinfo : EIATTR_KPARAM_INFO
	.align		4
.L_67:
        /*0008*/ 	.byte	0x04, 0x17
        /*000a*/ 	.short	(.L_69 - .L_68)
.L_68:
        /*000c*/ 	.word	0x00000000
        /*0010*/ 	.short	0x0001
        /*0012*/ 	.short	0x0008
        /*0014*/ 	.byte	0x00, 0xf5, 0x21, 0x00


	//----- nvinfo : EIATTR_KPARAM_INFO
	.align		4
.L_69:
        /*0018*/ 	.byte	0x04, 0x17
        /*001a*/ 	.short	(.L_71 - .L_70)
.L_70:
        /*001c*/ 	.word	0x00000000
        /*0020*/ 	.short	0x0000
        /*0022*/ 	.short	0x0000
        /*0024*/ 	.byte	0x00, 0xf5, 0x21, 0x00


	//----- nvinfo : EIATTR_SPARSE_MMA_MASK
	.align		4
.L_71:
        /*0028*/ 	.byte	0x03, 0x50
        /*002a*/ 	.short	0x0000


	//----- nvinfo : EIATTR_MAXREG_COUNT
	.align		4
        /*002c*/ 	.byte	0x03, 0x1b
        /*002e*/ 	.short	0x00ff


	//----- nvinfo : EIATTR_NUM_BARRIERS
	.align		4
        /*0030*/ 	.byte	0x02, 0x4c
        /*0032*/ 	.byte	0x01
	.zero		1


	//----- nvinfo : EIATTR_MERCURY_ISA_VERSION
	.align		4
        /*0034*/ 	.byte	0x03, 0x5f
        /*0036*/ 	.short	0x0101


	//----- nvinfo : EIATTR_VRC_CTA_INIT_COUNT
	.align		4
        /*0038*/ 	.byte	0x02, 0x4a
	.zero		1
	.zero		1


	//----- nvinfo : EIATTR_EXIT_INSTR_OFFSETS
	.align		4
        /*003c*/ 	.byte	0x04, 0x1c
        /*003e*/ 	.short	(.L_73 - .L_72)


	//   ....[0]....
.L_72:
        /*0040*/ 	.word	0x00000220


	//   ....[1]....
        /*0044*/ 	.word	0x000002a0


	//----- nvinfo : EIATTR_CBANK_PARAM_SIZE
	.align		4
.L_73:
        /*0048*/ 	.byte	0x03, 0x19
        /*004a*/ 	.short	0x0010


	//----- nvinfo : EIATTR_PARAM_CBANK
	.align		4
        /*004c*/ 	.byte	0x04, 0x0a
        /*004e*/ 	.short	(.L_75 - .L_74)
	.align		4
.L_74:
        /*0050*/ 	.word	index@(.nv.constant0._Z7reduce1PiS_)
        /*0054*/ 	.short	0x0380
        /*0056*/ 	.short	0x0010


	//----- nvinfo : EIATTR_SW_WAR
	.align		4
.L_75:
        /*0058*/ 	.byte	0x04, 0x36
        /*005a*/ 	.short	(.L_77 - .L_76)
.L_76:
        /*005c*/ 	.word	0x00000008
.L_77:


//--------------------- .nv.info._Z7reduce0PiS_   --------------------------
	.section	.nv.info._Z7reduce0PiS_,"",@"SHT_CUDA_INFO"
	.sectionflags	@""
	.align	4


	//----- nvinfo : EIATTR_CUDA_API_VERSION
	.align		4
        /*0000*/ 	.byte	0x04, 0x37
        /*0002*/ 	.short	(.L_79 - .L_78)
.L_78:
        /*0004*/ 	.word	0x00000082


	//----- nvinfo : EIATTR_KPARAM_INFO
	.align		4
.L_79:
        /*0008*/ 	.byte	0x04, 0x17
        /*000a*/ 	.short	(.L_81 - .L_80)
.L_80:
        /*000c*/ 	.word	0x00000000
        /*0010*/ 	.short	0x0001
        /*0012*/ 	.short	0x0008
        /*0014*/ 	.byte	0x00, 0xf5, 0x21, 0x00


	//----- nvinfo : EIATTR_KPARAM_INFO
	.align		4
.L_81:
        /*0018*/ 	.byte	0x04, 0x17
        /*001a*/ 	.short	(.L_83 - .L_82)
.L_82:
        /*001c*/ 	.word	0x00000000
        /*0020*/ 	.short	0x0000
        /*0022*/ 	.short	0x0000
        /*0024*/ 	.byte	0x00, 0xf5, 0x21, 0x00


	//----- nvinfo : EIATTR_SPARSE_MMA_MASK
	.align		4
.L_83:
        /*0028*/ 	.byte	0x03, 0x50
        /*002a*/ 	.short	0x0000


	//----- nvinfo : EIATTR_MAXREG_COUNT
	.align		4
        /*002c*/ 	.byte	0x03, 0x1b
        /*002e*/ 	.short	0x00ff


	//----- nvinfo : EIATTR_NUM_BARRIERS
	.align		4
        /*0030*/ 	.byte	0x02, 0x4c
        /*0032*/ 	.byte	0x01
	.zero		1


	//----- nvinfo : EIATTR_MERCURY_ISA_VERSION
	.align		4
        /*0034*/ 	.byte	0x03, 0x5f
        /*0036*/ 	.short	0x0101


	//----- nvinfo : EIATTR_VRC_CTA_INIT_COUNT
	.align		4
        /*0038*/ 	.byte	0x02, 0x4a
	.zero		1
	.zero		1


	//----- nvinfo : EIATTR_EXIT_INSTR_OFFSETS
	.align		4
        /*003c*/ 	.byte	0x04, 0x1c
        /*003e*/ 	.short	(.L_85 - .L_84)


	//   ....[0]....
.L_84:
        /*0040*/ 	.word	0x00000200


	//   ....[1]....
        /*0044*/ 	.word	0x00000280


	//----- nvinfo : EIATTR_CBANK_PARAM_SIZE
	.align		4
.L_85:
        /*0048*/ 	.byte	0x03, 0x19
        /*004a*/ 	.short	0x0010


	//----- nvinfo : EIATTR_PARAM_CBANK
	.align		4
        /*004c*/ 	.byte	0x04, 0x0a
        /*004e*/ 	.short	(.L_87 - .L_86)
	.align		4
.L_86:
        /*0050*/ 	.word	index@(.nv.constant0._Z7reduce0PiS_)
        /*0054*/ 	.short	0x0380
        /*0056*/ 	.short	0x0010


	//----- nvinfo : EIATTR_SW_WAR
	.align		4
.L_87:
        /*0058*/ 	.byte	0x04, 0x36
        /*005a*/ 	.short	(.L_89 - .L_88)
.L_88:
        /*005c*/ 	.word	0x00000008
.L_89:


//--------------------- .nv.callgraph             --------------------------
	.section	.nv.callgraph,"",@"SHT_CUDA_CALLGRAPH"
	.align	4
	.sectionentsize	8
	.align		4
        /*0000*/ 	.word	0x00000000
	.align		4
        /*0004*/ 	.word	0xffffffff
	.align		4
        /*0008*/ 	.word	0x00000000
	.align		4
        /*000c*/ 	.word	0xfffffffe
	.align		4
        /*0010*/ 	.word	0x00000000
	.align		4
        /*0014*/ 	.word	0xfffffffd
	.align		4
        /*0018*/ 	.word	0x00000000
	.align		4
        /*001c*/ 	.word	0xfffffffc


//--------------------- .text._Z7reduce4PiS_      --------------------------
	.section	.text._Z7reduce4PiS_,"ax",@progbits
	.align	128
        .global         _Z7reduce4PiS_
        .type           _Z7reduce4PiS_,@function
        .size           _Z7reduce4PiS_,(.L_x_15 - _Z7reduce4PiS_)
        .other          _Z7reduce4PiS_,@"STO_CUDA_ENTRY STV_DEFAULT"
_Z7reduce4PiS_:
.text._Z7reduce4PiS_:
[----:B------:R-:W-:Y:S01]  /*0000*/  LDC R1, c[0x0][0x37c] ;  /* 0x0000df00ff017b82 */ /* 0x000fe20000000800 */
[----:B------:R-:W0:Y:S01]  /*0010*/  S2R R0, SR_CTAID.X ;  /* 0x0000000000007919 */ /* 0x000e220000002500 */
[----:B------:R-:W0:Y:S06]  /*0020*/  LDCU UR8, c[0x0][0x360] ;  /* 0x00006c00ff0877ac */ /* 0x000e2c0008000800 */
[----:B------:R-:W1:Y:S01]  /*0030*/  LDC R2, c[0x0][0x370] ;  /* 0x0000dc00ff027b82 */ /* 0x000e620000000800 */
[----:B------:R-:W0:Y:S01]  /*0040*/  S2R R3, SR_TID.X ;  /* 0x0000000000037919 */ /* 0x000e220000002100 */
[----:B------:R-:W2:Y:S06]  /*0050*/  LDCU.64 UR6, c[0x0][0x358] ;  /* 0x00006b00ff0677ac */ /* 0x000eac0008000a00 */
[----:B------:R-:W3:Y:S01]  /*0060*/  LDC.64 R6, c[0x0][0x380] ;  /* 0x0000e000ff067b82 */ /* 0x000ee20000000a00 */
[----:B0-----:R-:W-:-:S04]  /*0070*/  IMAD R5, R0, UR8, R3 ;  /* 0x0000000800057c24 */ /* 0x001fc8000f8e0203 */
[----:B-1----:R-:W-:Y:S02]  /*0080*/  IMAD R9, R2, UR8, R5 ;  /* 0x0000000802097c24 */ /* 0x002fe4000f8e0205 */
[----:B---3--:R-:W-:-:S04]  /*0090*/  IMAD.WIDE R4, R5, 0x4, R6 ;  /* 0x0000000405047825 */ /* 0x008fc800078e0206 */
[----:B------:R-:W-:Y:S02]  /*00a0*/  IMAD.WIDE.U32 R6, R9, 0x4, R6 ;  /* 0x0000000409067825 */ /* 0x000fe400078e0006 */
[----:B--2---:R-:W2:Y:S04]  /*00b0*/  LDG.E R4, desc[UR6][R4.64] ;  /* 0x0000000604047981 */ /* 0x004ea8000c1e1900 */
[----:B------:R-:W2:Y:S01]  /*00c0*/  LDG.E R7, desc[UR6][R6.64] ;  /* 0x0000000606077981 */ /* 0x000ea2000c1e1900 */
[----:B------:R-:W0:Y:S01]  /*00d0*/  S2UR UR5, SR_CgaCtaId ;  /* 0x00000000000579c3 */ /* 0x000e220000008800 */
[----:B------:R-:W-:Y:S01]  /*00e0*/  UMOV UR4, 0x400 ;  /* 0x0000040000047882 */ /* 0x000fe20000000000 */
[----:B------:R-:W-:Y:S02]  /*00f0*/  UISETP.GE.U32.AND UP0, UPT, UR8, 0x42, UPT ;  /* 0x000000420800788c */ /* 0x000fe4000bf06070 */
[----:B0-----:R-:W-:-:S06]  /*0100*/  ULEA UR4, UR5, UR4, 0x18 ;  /* 0x0000000405047291 */ /* 0x001fcc000f8ec0ff */
[----:B------:R-:W-:Y:S01]  /*0110*/  LEA R2, R3, UR4, 0x2 ;  /* 0x0000000403027c11 */ /* 0x000fe2000f8e10ff */
[----:B--2---:R-:W-:-:S05]  /*0120*/  IMAD.IADD R9, R4, 0x1, R7 ;  /* 0x0000000104097824 */ /* 0x004fca00078e0207 */
[----:B------:R0:W-:Y:S01]  /*0130*/  STS [R2], R9 ;  /* 0x0000000902007388 */ /* 0x0001e20000000800 */
[----:B------:R-:W-:Y:S06]  /*0140*/  BAR.SYNC.DEFER_BLOCKING 0x0 ;  /* 0x0000000000007b1d */ /* 0x000fec0000010000 */
[----:B------:R-:W-:Y:S05]  /*0150*/  BRA.U !UP0, `(.L_x_0) ;  /* 0x0000000108347547 */ /* 0x000fea000b800000 */
[----:B------:R-:W-:-:S07]  /*0160*/  IMAD.U32 R4, RZ, RZ, UR8 ;  /* 0x00000008ff047e24 */ /* 0x000fce000f8e00ff */
.L_x_1:
[----:B------:R-:W-:-:S04]  /*0170*/  SHF.R.U32.HI R8, RZ, 0x1, R4 ;  /* 0x00000001ff087819 */ /* 0x000fc80000011604 */
[----:B------:R-:W-:-:S04]  /*0180*/  IADD3 R5, PT, PT, R8, R3, RZ ;  /* 0x0000000308057210 */ /* 0x000fc80007ffe0ff */
[----:B------:R-:W-:-:S13]  /*0190*/  ISETP.GE.U32.AND P0, PT, R5, UR8, PT ;  /* 0x0000000805007c0c */ /* 0x000fda000bf06070 */
[----:B------:R-:W-:Y:S01]  /*01a0*/  @!P0 IMAD R5, R8, 0x4, R2 ;  /* 0x0000000408058824 */ /* 0x000fe200078e0202 */
[----:B------:R-:W-:Y:S05]  /*01b0*/  @!P0 LDS R6, [R2] ;  /* 0x0000000002068984 */ /* 0x000fea0000000800 */
[----:B------:R-:W1:Y:S02]  /*01c0*/  @!P0 LDS R5, [R5] ;  /* 0x0000000005058984 */ /* 0x000e640000000800 */
[----:B-1----:R-:W-:-:S05]  /*01d0*/  @!P0 IADD3 R7, PT, PT, R5, R6, RZ ;  /* 0x0000000605078210 */ /* 0x002fca0007ffe0ff */
[----:B------:R1:W-:Y:S01]  /*01e0*/  @!P0 STS [R2], R7 ;  /* 0x0000000702008388 */ /* 0x0003e20000000800 */
[----:B------:R-:W-:Y:S01]  /*01f0*/  BAR.SYNC.DEFER_BLOCKING 0x0 ;  /* 0x0000000000007b1d */ /* 0x000fe20000010000 */
[----:B------:R-:W-:Y:S01]  /*0200*/  ISETP.GT.U32.AND P0, PT, R4, 0x83, PT ;  /* 0x000000830400780c */ /* 0x000fe20003f04070 */
[----:B------:R-:W-:-:S12]  /*0210*/  IMAD.MOV.U32 R4, RZ, RZ, R8 ;  /* 0x000000ffff047224 */ /* 0x000fd800078e0008 */
[----:B-1----:R-:W-:Y:S05]  /*0220*/  @P0 BRA `(.L_x_1) ;  /* 0xfffffffc00d00947 */ /* 0x002fea000383ffff */
.L_x_0:
[----:B------:R-:W-:Y:S01]  /*0230*/  LDS R4, [R2+0x80] ;  /* 0x0000800002047984 */ /* 0x000fe20000000800 */
[----:B------:R-:W-:-:S03]  /*0240*/  ISETP.NE.AND P0, PT, R3, RZ, PT ;  /* 0x000000ff0300720c */ /* 0x000fc60003f05270 */
[----:B------:R-:W1:Y:S02]  /*0250*/  LDS R5, [R2] ;  /* 0x0000000002057984 */ /* 0x000e640000000800 */
[----:B-1----:R-:W-:-:S05]  /*0260*/  IADD3 R5, PT, PT, R4, R5, RZ ;  /* 0x0000000504057210 */ /* 0x002fca0007ffe0ff */
[----:B------:R-:W-:Y:S04]  /*0270*/  STS [R2], R5 ;  /* 0x0000000502007388 */ /* 0x000fe80000000800 */
[----:B------:R-:W-:Y:S04]  /*0280*/  LDS R4, [R2+0x40] ;  /* 0x0000400002047984 */ /* 0x000fe80000000800 */
[----:B------:R-:W1:Y:S02]  /*0290*/  LDS R7, [R2] ;  /* 0x0000000002077984 */ /* 0x000e640000000800 */
[----:B-1----:R-:W-:-:S05]  /*02a0*/  IMAD.IADD R7, R4, 0x1, R7 ;  /* 0x0000000104077824 */ /* 0x002fca00078e0207 */
[----:B------:R-:W-:Y:S04]  /*02b0*/  STS [R2], R7 ;  /* 0x0000000702007388 */ /* 0x000fe80000000800 */
[----:B------:R-:W-:Y:S04]  /*02c0*/  LDS R4, [R2+0x20] ;  /* 0x0000200002047984 */ /* 0x000fe80000000800 */
[----:B0-----:R-:W0:Y:S02]  /*02d0*/  LDS R9, [R2] ;  /* 0x0000000002097984 */ /* 0x001e240000000800 */
[----:B0-----:R-:W-:-:S05]  /*02e0*/  IADD3 R9, PT, PT, R4, R9, RZ ;  /* 0x0000000904097210 */ /* 0x001fca0007ffe0ff */
[----:B------:R-:W-:Y:S04]  /*02f0*/  STS [R2], R9 ;  /* 0x0000000902007388 */ /* 0x000fe80000000800 */
[----:B------:R-:W-:Y:S04]  /*0300*/  LDS R4, [R2+0x10] ;  /* 0x0000100002047984 */ /* 0x000fe80000000800 */
[----:B------:R-:W0:Y:S02]  /*0310*/  LDS R11, [R2] ;  /* 0x00000000020b7984 */ /* 0x000e240000000800 */
[----:B0-----:R-:W-:-:S05]  /*0320*/  IMAD.IADD R11, R4, 0x1, R11 ;  /* 0x00000001040b7824 */ /* 0x001fca00078e020b */
[----:B------:R-:W-:Y:S04]  /*0330*/  STS [R2], R11 ;  /* 0x0000000b02007388 */ /* 0x000fe80000000800 */
[----:B------:R-:W-:Y:S04]  /*0340*/  LDS R4, [R2+0x8] ;  /* 0x0000080002047984 */ /* 0x000fe80000000800 */
[----:B------:R-:W0:Y:S02]  /*0350*/  LDS R5, [R2] ;  /* 0x0000000002057984 */ /* 0x000e240000000800 */
[----:B0-----:R-:W-:-:S05]  /*0360*/  IADD3 R5, PT, PT, R4, R5, RZ ;  /* 0x0000000504057210 */ /* 0x001fca0007ffe0ff */
[----:B------:R-:W-:Y:S04]  /*0370*/  STS [R2], R5 ;  /* 0x0000000502007388 */ /* 0x000fe80000000800 */
[----:B------:R-:W-:Y:S04]  /*0380*/  LDS R4, [R2+0x4] ;  /* 0x0000040002047984 */ /* 0x000fe80000000800 */
[----:B------:R-:W0:Y:S02]  /*0390*/  LDS R7, [R2] ;  /* 0x0000000002077984 */ /* 0x000e240000000800 */
[----:B0-----:R-:W-:-:S05]  /*03a0*/  IADD3 R7, PT, PT, R4, R7, RZ ;  /* 0x0000000704077210 */ /* 0x001fca0007ffe0ff */
[----:B------:R0:W-:Y:S01]  /*03b0*/  STS [R2], R7 ;  /* 0x0000000702007388 */ /* 0x0001e20000000800 */
[----:B------:R-:W-:Y:S05]  /*03c0*/  @P0 EXIT ;  /* 0x000000000000094d */ /* 0x000fea0003800000 */
[----:B------:R-:W1:Y:S01]  /*03d0*/  S2UR UR5, SR_CgaCtaId ;  /* 0x00000000000579c3 */ /* 0x000e620000008800 */
[----:B------:R-:W-:-:S07]  /*03e0*/  UMOV UR4, 0x400 ;  /* 0x0000040000047882 */ /* 0x000fce0000000000 */
[----:B0-----:R-:W0:Y:S01]  /*03f0*/  LDC.64 R2, c[0x0][0x388] ;  /* 0x0000e200ff027b82 */ /* 0x001e220000000a00 */
[----:B-1----:R-:W-:Y:S01]  /*0400*/  ULEA UR4, UR5, UR4, 0x18 ;  /* 0x0000000405047291 */ /* 0x002fe2000f8ec0ff */
[----:B0-----:R-:W-:-:S08]  /*0410*/  IMAD.WIDE.U32 R2, R0, 0x4, R2 ;  /* 0x0000000400027825 */ /* 0x001fd000078e0002 */
[----:B------:R-:W0:Y:S04]  /*0420*/  LDS R5, [UR4] ;  /* 0x00000004ff057984 */ /* 0x000e280008000800 */
[----:B0-----:R-:W-:Y:S01]  /*0430*/  STG.E desc[UR6][R2.64], R5 ;  /* 0x0000000502007986 */ /* 0x001fe2000c101906 */
[----:B------:R-:W-:Y:S05]  /*0440*/  EXIT ;  /* 0x000000000000794d */ /* 0x000fea0003800000 */
.L_x_2:
[----:B------:R-:W-:-:S00]  /*0450*/  BRA `(.L_x_2) ;  /* 0xfffffffc00fc7947 */ /* 0x000fc0000383ffff */
[----:B------:R-:W-:-:S00]  /*0460*/  NOP ;  /* 0x0000000000007918 */ /* 0x000fc00000000000 */
        /* <DEDUP_REMOVED lines=9> */
.L_x_15:


//--------------------- .text._Z7reduce3PiS_      --------------------------
	.section	.text._Z7reduce3PiS_,"ax",@progbits
	.align	128
        .global         _Z7reduce3PiS_
        .type           _Z7reduce3PiS_,@function
        .size           _Z7reduce3PiS_,(.L_x_16 - _Z7reduce3PiS_)
        .other          _Z7reduce3PiS_,@"STO_CUDA_ENTRY STV_DEFAULT"
_Z7reduce3PiS_:
.text._Z7reduce3PiS_:
        /* <DEDUP_REMOVED lines=15> */
[----:B------:R-:W-:Y:S01]  /*00f0*/  UISETP.GE.U32.AND UP0, UPT, UR8, 0x2, UPT ;  /* 0x000000020800788c */ /* 0x000fe2000bf06070 */
[----:B------:R-:W-:Y:S01]  /*0100*/  ISETP.NE.AND P0, PT, R6, RZ, PT ;  /* 0x000000ff0600720c */ /* 0x000fe20003f05270 */
[----:B0-----:R-:W-:-:S06]  /*0110*/  ULEA UR4, UR5, UR4, 0x18 ;  /* 0x0000000405047291 */ /* 0x001fcc000f8ec0ff */
[----:B------:R-:W-:Y:S01]  /*0120*/  LEA R7, R6, UR4, 0x2 ;  /* 0x0000000406077c11 */ /* 0x000fe2000f8e10ff */
[----:B--2---:R-:W-:-:S05]  /*0130*/  IMAD.IADD R0, R2, 0x1, R5 ;  /* 0x0000000102007824 */ /* 0x004fca00078e0205 */
[----:B------:R0:W-:Y:S01]  /*0140*/  STS [R7], R0 ;  /* 0x0000000007007388 */ /* 0x0001e20000000800 */
[----:B------:R-:W-:Y:S06]  /*0150*/  BAR.SYNC.DEFER_BLOCKING 0x0 ;  /* 0x0000000000007b1d */ /* 0x000fec0000010000 */
[----:B------:R-:W-:Y:S05]  /*0160*/  BRA.U !UP0, `(.L_x_3) ;  /* 0x0000000108347547 */ /* 0x000fea000b800000 */
[----:B0-----:R-:W-:-:S07]  /*0170*/  IMAD.U32 R0, RZ, RZ, UR8 ;  /* 0x00000008ff007e24 */ /* 0x001fce000f8e00ff */
.L_x_4:
[----:B------:R-:W-:-:S04]  /*0180*/  SHF.R.U32.HI R5, RZ, 0x1, R0 ;  /* 0x00000001ff057819 */ /* 0x000fc80000011600 */
[----:B------:R-:W-:-:S04]  /*0190*/  IADD3 R2, PT, PT, R5, R6, RZ ;  /* 0x0000000605027210 */ /* 0x000fc80007ffe0ff */
[----:B------:R-:W-:-:S13]  /*01a0*/  ISETP.GE.U32.AND P1, PT, R2, UR8, PT ;  /* 0x0000000802007c0c */ /* 0x000fda000bf26070 */
[----:B------:R-:W-:Y:S01]  /*01b0*/  @!P1 IMAD R2, R5, 0x4, R7 ;  /* 0x0000000405029824 */ /* 0x000fe200078e0207 */
[----:B------:R-:W-:Y:S05]  /*01c0*/  @!P1 LDS R3, [R7] ;  /* 0x0000000007039984 */ /* 0x000fea0000000800 */
[----:B------:R-:W0:Y:S02]  /*01d0*/  @!P1 LDS R2, [R2] ;  /* 0x0000000002029984 */ /* 0x000e240000000800 */
[----:B0-----:R-:W-:-:S05]  /*01e0*/  @!P1 IADD3 R4, PT, PT, R2, R3, RZ ;  /* 0x0000000302049210 */ /* 0x001fca0007ffe0ff */
[----:B------:R1:W-:Y:S01]  /*01f0*/  @!P1 STS [R7], R4 ;  /* 0x0000000407009388 */ /* 0x0003e20000000800 */
[----:B------:R-:W-:Y:S01]  /*0200*/  BAR.SYNC.DEFER_BLOCKING 0x0 ;  /* 0x0000000000007b1d */ /* 0x000fe20000010000 */
[----:B------:R-:W-:Y:S02]  /*0210*/  ISETP.GT.U32.AND P1, PT, R0, 0x3, PT ;  /* 0x000000030000780c */ /* 0x000fe40003f24070 */
[----:B------:R-:W-:-:S11]  /*0220*/  MOV R0, R5 ;  /* 0x0000000500007202 */ /* 0x000fd60000000f00 */
[----:B-1----:R-:W-:Y:S05]  /*0230*/  @P1 BRA `(.L_x_4) ;  /* 0xfffffffc00d01947 */ /* 0x002fea000383ffff */
.L_x_3:
[----:B------:R-:W-:Y:S05]  /*0240*/  @P0 EXIT ;  /* 0x000000000000094d */ /* 0x000fea0003800000 */
[----:B------:R-:W1:Y:S01]  /*0250*/  S2UR UR5, SR_CgaCtaId ;  /* 0x00000000000579c3 */ /* 0x000e620000008800 */
[----:B------:R-:W-:-:S07]  /*0260*/  UMOV UR4, 0x400 ;  /* 0x0000040000047882 */ /* 0x000fce0000000000 */
[----:B------:R-:W2:Y:S01]  /*0270*/  LDC.64 R2, c[0x0][0x388] ;  /* 0x0000e200ff027b82 */ /* 0x000ea20000000a00 */
[----:B-1----:R-:W-:Y:S01]  /*0280*/  ULEA UR4, UR5, UR4, 0x18 ;  /* 0x0000000405047291 */ /* 0x002fe2000f8ec0ff */
[----:B--2---:R-:W-:-:S08]  /*0290*/  IMAD.WIDE.U32 R2, R9, 0x4, R2 ;  /* 0x0000000409027825 */ /* 0x004fd000078e0002 */
[----:B------:R-:W1:Y:S04]  /*02a0*/  LDS R5, [UR4] ;  /* 0x00000004ff057984 */ /* 0x000e680008000800 */
[----:B-1----:R-:W-:Y:S01]  /*02b0*/  STG.E desc[UR6][R2.64], R5 ;  /* 0x0000000502007986 */ /* 0x002fe2000c101906 */
[----:B------:R-:W-:Y:S05]  /*02c0*/  EXIT ;  /* 0x000000000000794d */ /* 0x000fea0003800000 */
.L_x_5:
        /* <DEDUP_REMOVED lines=11> */
.L_x_16:


//--------------------- .text._Z7reduce2PiS_      --------------------------
	.section	.text._Z7reduce2PiS_,"ax",@progbits
	.align	128
        .global         _Z7reduce2PiS_
        .type           _Z7reduce2PiS_,@function
        .size           _Z7reduce2PiS_,(.L_x_17 - _Z7reduce2PiS_)
        .other          _Z7reduce2PiS_,@"STO_CUDA_ENTRY STV_DEFAULT"
_Z7reduce2PiS_:
.text._Z7reduce2PiS_:
[----:B------:R-:W-:Y:S01]  /*0000*/  LDC R1, c[0x0][0x37c] ;  /* 0x0000df00ff017b82 */ /* 0x000fe20000000800 */
[----:B------:R-:W0:Y:S07]  /*0010*/  S2R R7, SR_CTAID.X ;  /* 0x0000000000077919 */ /* 0x000e2e0000002500 */
[----:B------:R-:W1:Y:S01]  /*0020*/  LDC.64 R2, c[0x0][0x380] ;  /* 0x0000e000ff027b82 */ /* 0x000e620000000a00 */
[----:B------:R-:W0:Y:S01]  /*0030*/  LDCU UR8, c[0x0][0x360] ;  /* 0x00006c00ff0877ac */ /* 0x000e220008000800 */
[----:B------:R-:W0:Y:S01]  /*0040*/  S2R R6, SR_TID.X ;  /* 0x0000000000067919 */ /* 0x000e220000002100 */
[----:B------:R-:W2:Y:S01]  /*0050*/  LDCU.64 UR6, c[0x0][0x358] ;  /* 0x00006b00ff0677ac */ /* 0x000ea20008000a00 */
[----:B0-----:R-:W-:-:S04]  /*0060*/  IMAD R5, R7, UR8, R6 ;  /* 0x0000000807057c24 */ /* 0x001fc8000f8e0206 */
[----:B-1----:R-:W-:-:S06]  /*0070*/  IMAD.WIDE.U32 R2, R5, 0x4, R2 ;  /* 0x0000000405027825 */ /* 0x002fcc00078e0002 */
[----:B--2---:R-:W2:Y:S01]  /*0080*/  LDG.E R2, desc[UR6][R2.64] ;  /* 0x0000000602027981 */ /* 0x004ea2000c1e1900 */
[----:B------:R-:W0:Y:S01]  /*0090*/  S2UR UR5, SR_CgaCtaId ;  /* 0x00000000000579c3 */ /* 0x000e220000008800 */
[----:B------:R-:W-:Y:S01]  /*00a0*/  UMOV UR4, 0x400 ;  /* 0x0000040000047882 */ /* 0x000fe20000000000 */
[----:B------:R-:W-:Y:S01]  /*00b0*/  UISETP.GE.U32.AND UP0, UPT, UR8, 0x2, UPT ;  /* 0x000000020800788c */ /* 0x000fe2000bf06070 */
[----:B------:R-:W-:Y:S01]  /*00c0*/  ISETP.NE.AND P0, PT, R6, RZ, PT ;  /* 0x000000ff0600720c */ /* 0x000fe20003f05270 */
[----:B0-----:R-:W-:-:S06]  /*00d0*/  ULEA UR4, UR5, UR4, 0x18 ;  /* 0x0000000405047291 */ /* 0x001fcc000f8ec0ff */
[----:B------:R-:W-:-:S05]  /*00e0*/  LEA R5, R6, UR4, 0x2 ;  /* 0x0000000406057c11 */ /* 0x000fca000f8e10ff */
[----:B--2---:R0:W-:Y:S01]  /*00f0*/  STS [R5], R2 ;  /* 0x0000000205007388 */ /* 0x0041e20000000800 */
[----:B------:R-:W-:Y:S06]  /*0100*/  BAR.SYNC.DEFER_BLOCKING 0x0 ;  /* 0x0000000000007b1d */ /* 0x000fec0000010000 */
[----:B------:R-:W-:Y:S05]  /*0110*/  BRA.U !UP0, `(.L_x_6) ;  /* 0x0000000108347547 */ /* 0x000fea000b800000 */
[----:B------:R-:W-:-:S07]  /*0120*/  IMAD.U32 R0, RZ, RZ, UR8 ;  /* 0x00000008ff007e24 */ /* 0x000fce000f8e00ff */
.L_x_7:
[----:B------:R-:W-:-:S04]  /*0130*/  SHF.R.U32.HI R8, RZ, 0x1, R0 ;  /* 0x00000001ff087819 */ /* 0x000fc80000011600 */
[----:B0-----:R-:W-:-:S04]  /*0140*/  IADD3 R2, PT, PT, R8, R6, RZ ;  /* 0x0000000608027210 */ /* 0x001fc80007ffe0ff */
[----:B------:R-:W-:-:S13]  /*0150*/  ISETP.GE.U32.AND P1, PT, R2, UR8, PT ;  /* 0x0000000802007c0c */ /* 0x000fda000bf26070 */
[----:B------:R-:W-:Y:S01]  /*0160*/  @!P1 IMAD R2, R8, 0x4, R5 ;  /* 0x0000000408029824 */ /* 0x000fe200078e0205 */
[----:B------:R-:W-:Y:S05]  /*0170*/  @!P1 LDS R3, [R5] ;  /* 0x0000000005039984 */ /* 0x000fea0000000800 */
[----:B------:R-:W0:Y:S02]  /*0180*/  @!P1 LDS R2, [R2] ;  /* 0x0000000002029984 */ /* 0x000e240000000800 */
[----:B0-----:R-:W-:-:S05]  /*0190*/  @!P1 IADD3 R4, PT, PT, R2, R3, RZ ;  /* 0x0000000302049210 */ /* 0x001fca0007ffe0ff */
[----:B------:R1:W-:Y:S01]  /*01a0*/  @!P1 STS [R5], R4 ;  /* 0x0000000405009388 */ /* 0x0003e20000000800 */
[----:B------:R-:W-:Y:S01]  /*01b0*/  BAR.SYNC.DEFER_BLOCKING 0x0 ;  /* 0x0000000000007b1d */ /* 0x000fe20000010000 */
[----:B------:R-:W-:Y:S01]  /*01c0*/  ISETP.GT.U32.AND P1, PT, R0, 0x3, PT ;  /* 0x000000030000780c */ /* 0x000fe20003f24070 */
[----:B------:R-:W-:-:S12]  /*01d0*/  IMAD.MOV.U32 R0, RZ, RZ, R8 ;  /* 0x000000ffff007224 */ /* 0x000fd800078e0008 */
[----:B-1----:R-:W-:Y:S05]  /*01e0*/  @P1 BRA `(.L_x_7) ;  /* 0xfffffffc00d01947 */ /* 0x002fea000383ffff */
.L_x_6:
        /* <DEDUP_REMOVED lines=9> */
.L_x_8:
        /* <DEDUP_REMOVED lines=16> */
.L_x_17:


//--------------------- .text._Z7reduce1PiS_      --------------------------
	.section	.text._Z7reduce1PiS_,"ax",@progbits
	.align	128
        .global         _Z7reduce1PiS_
        .type           _Z7reduce1PiS_,@function
        .size           _Z7reduce1PiS_,(.L_x_18 - _Z7reduce1PiS_)
        .other          _Z7reduce1PiS_,@"STO_CUDA_ENTRY STV_DEFAULT"
_Z7reduce1PiS_:
.text._Z7reduce1PiS_:
        /* <DEDUP_REMOVED lines=18> */
[----:B------:R-:W-:Y:S01]  /*0120*/  USHF.R.U32.HI UR7, URZ, 0x1, UR10 ;  /* 0x00000001ff077899 */ /* 0x000fe2000801160a */
[----:B------:R-:W-:-:S11]  /*0130*/  UMOV UR5, 0x1 ;  /* 0x0000000100057882 */ /* 0x000fd60000000000 */
.L_x_10:
[----:B------:R-:W-:-:S04]  /*0140*/  USHF.L.U32 UR6, UR5, 0x1, URZ ;  /* 0x0000000105067899 */ /* 0x000fc800080006ff */
[----:B------:R-:W-:Y:S02]  /*0150*/  UISETP.GT.U32.AND UP0, UPT, UR6, UR7, UPT ;  /* 0x000000070600728c */ /* 0x000fe4000bf04070 */
[----:B01----:R-:W-:-:S05]  /*0160*/  IMAD R2, R4, UR6, RZ ;  /* 0x0000000604027c24 */ /* 0x003fca000f8e02ff */
[----:B------:R-:W-:-:S13]  /*0170*/  ISETP.GE.U32.AND P0, PT, R2, UR10, PT ;  /* 0x0000000a02007c0c */ /* 0x000fda000bf06070 */
[C---:B------:R-:W-:Y:S01]  /*0180*/  @!P0 VIADD R0, R2.reuse, UR5 ;  /* 0x0000000502008c36 */ /* 0x040fe20008000000 */
[----:B------:R-:W-:Y:S01]  /*0190*/  @!P0 LEA R2, R2, UR4, 0x2 ;  /* 0x0000000402028c11 */ /* 0x000fe2000f8e10ff */
[----:B------:R-:W-:-:S03]  /*01a0*/  UMOV UR5, UR6 ;  /* 0x0000000600057c82 */ /* 0x000fc60008000000 */
[----:B------:R-:W-:Y:S01]  /*01b0*/  @!P0 LEA R0, R0, UR4, 0x2 ;  /* 0x0000000400008c11 */ /* 0x000fe2000f8e10ff */
[----:B------:R-:W-:Y:S05]  /*01c0*/  @!P0 LDS R3, [R2] ;  /* 0x0000000002038984 */ /* 0x000fea0000000800 */
[----:B------:R-:W0:Y:S02]  /*01d0*/  @!P0 LDS R0, [R0] ;  /* 0x0000000000008984 */ /* 0x000e240000000800 */
[----:B0-----:R-:W-:-:S05]  /*01e0*/  @!P0 IADD3 R3, PT, PT, R0, R3, RZ ;  /* 0x0000000300038210 */ /* 0x001fca0007ffe0ff */
[----:B------:R1:W-:Y:S01]  /*01f0*/  @!P0 STS [R2], R3 ;  /* 0x0000000302008388 */ /* 0x0003e20000000800 */
[----:B------:R-:W-:Y:S06]  /*0200*/  BAR.SYNC.DEFER_BLOCKING 0x0 ;  /* 0x0000000000007b1d */ /* 0x000fec0000010000 */
[----:B------:R-:W-:Y:S05]  /*0210*/  BRA.U !UP0, `(.L_x_10) ;  /* 0xfffffffd08c87547 */ /* 0x000fea000b83ffff */
.L_x_9:
[----:B------:R-:W-:Y:S05]  /*0220*/  @P1 EXIT ;  /* 0x000000000000194d */ /* 0x000fea0003800000 */
[----:B------:R-:W2:Y:S01]  /*0230*/  S2UR UR5, SR_CgaCtaId ;  /* 0x00000000000579c3 */ /* 0x000ea20000008800 */
[----:B------:R-:W-:-:S07]  /*0240*/  UMOV UR4, 0x400 ;  /* 0x0000040000047882 */ /* 0x000fce0000000000 */
[----:B01----:R-:W0:Y:S01]  /*0250*/  LDC.64 R2, c[0x0][0x388] ;  /* 0x0000e200ff027b82 */ /* 0x003e220000000a00 */
[----:B--2---:R-:W-:Y:S01]  /*0260*/  ULEA UR4, UR5, UR4, 0x18 ;  /* 0x0000000405047291 */ /* 0x004fe2000f8ec0ff */
[----:B0-----:R-:W-:-:S08]  /*0270*/  IMAD.WIDE.U32 R2, R7, 0x4, R2 ;  /* 0x0000000407027825 */ /* 0x001fd000078e0002 */
[----:B------:R-:W0:Y:S04]  /*0280*/  LDS R5, [UR4] ;  /* 0x00000004ff057984 */ /* 0x000e280008000800 */
[----:B0-----:R-:W-:Y:S01]  /*0290*/  STG.E desc[UR8][R2.64], R5 ;  /* 0x0000000502007986 */ /* 0x001fe2000c101908 */
[----:B------:R-:W-:Y:S05]  /*02a0*/  EXIT ;  /* 0x000000000000794d */ /* 0x000fea0003800000 */
.L_x_11:
        /* <DEDUP_REMOVED lines=13> */
.L_x_18:


//--------------------- .text._Z7reduce0PiS_      --------------------------
	.section	.text._Z7reduce0PiS_,"ax",@progbits
	.align	128
        .global         _Z7reduce0PiS_
        .type           _Z7reduce0PiS_,@function
        .size           _Z7reduce0PiS_,(.L_x_19 - _Z7reduce0PiS_)
        .other          _Z7reduce0PiS_,@"STO_CUDA_ENTRY STV_DEFAULT"
_Z7reduce0PiS_:
.text._Z7reduce0PiS_:
        /* <DEDUP_REMOVED lines=18> */
[----:B------:R-:W-:Y:S01]  /*0120*/  IMAD.MOV.U32 R0, RZ, RZ, 0x1 ;  /* 0x00000001ff007424 */ /* 0x000fe200078e00ff */
[----:B------:R-:W-:-:S12]  /*0130*/  USHF.R.U32.HI UR4, URZ, 0x1, UR6 ;  /* 0x00000001ff047899 */ /* 0x000fd80008011606 */
.L_x_13:
[----:B------:R-:W-:-:S05]  /*0140*/  IMAD.SHL.U32 R8, R0, 0x2, RZ ;  /* 0x0000000200087824 */ /* 0x000fca00078e00ff */
[----:B0-----:R-:W-:-:S04]  /*0150*/  IADD3 R2, PT, PT, R8, -0x1, RZ ;  /* 0xffffffff08027810 */ /* 0x001fc80007ffe0ff */
[----:B------:R-:W-:-:S13]  /*0160*/  LOP3.LUT P1, RZ, R2, R6, RZ, 0xc0, !PT ;  /* 0x0000000602ff7212 */ /* 0x000fda000782c0ff */
[----:B------:R-:W-:Y:S01]  /*0170*/  @!P1 IMAD R2, R0, 0x4, R5 ;  /* 0x0000000400029824 */ /* 0x000fe200078e0205 */
[----:B------:R-:W-:Y:S01]  /*0180*/  @!P1 LDS R3, [R5] ;  /* 0x0000000005039984 */ /* 0x000fe20000000800 */
[----:B------:R-:W-:-:S04]  /*0190*/  MOV R0, R8 ;  /* 0x0000000800007202 */ /* 0x000fc80000000f00 */
[----:B------:R-:W0:Y:S02]  /*01a0*/  @!P1 LDS R2, [R2] ;  /* 0x0000000002029984 */ /* 0x000e240000000800 */
[----:B0-----:R-:W-:-:S05]  /*01b0*/  @!P1 IADD3 R4, PT, PT, R2, R3, RZ ;  /* 0x0000000302049210 */ /* 0x001fca0007ffe0ff */
[----:B------:R1:W-:Y:S01]  /*01c0*/  @!P1 STS [R5], R4 ;  /* 0x0000000405009388 */ /* 0x0003e20000000800 */
[----:B------:R-:W-:Y:S01]  /*01d0*/  BAR.SYNC.DEFER_BLOCKING 0x0 ;  /* 0x0000000000007b1d */ /* 0x000fe20000010000 */
[----:B------:R-:W-:-:S13]  /*01e0*/  ISETP.GT.U32.AND P1, PT, R8, UR4, PT ;  /* 0x0000000408007c0c */ /* 0x000fda000bf24070 */
[----:B-1----:R-:W-:Y:S05]  /*01f0*/  @!P1 BRA `(.L_x_13) ;  /* 0xfffffffc00d09947 */ /* 0x002fea000383ffff */
.L_x_12:
        /* <DEDUP_REMOVED lines=9> */
.L_x_14:
        /* <DEDUP_REMOVED lines=15> */
.L_x_19:


//--------------------- .nv.shared._Z7reduce4PiS_ --------------------------
	.section	.nv.shared._Z7reduce4PiS_,"aw",@nobits
	.sectionflags	@""
	.align	4
.nv.shared._Z7reduce4PiS_:
	.zero		1536


//--------------------- .nv.shared.reserved.0     --------------------------
	.section	.nv.shared.reserved.0,"aw",@nobits
	.weak		__nv_reservedSMEM_offset_0_alias
	.size		__nv_reservedSMEM_offset_0_alias, 0, 64
	.other		__nv_reservedSMEM_offset_0_alias,@"STO_CUDA_RESERVED_SHARED STV_DEFAULT"
__nv_reservedSMEM_offset_0_alias:
	.zero		0
	.zero		64


//--------------------- .nv.shared._Z7reduce3PiS_ --------------------------
	.section	.nv.shared._Z7reduce3PiS_,"aw",@nobits
	.sectionflags	@""
	.align	4
.nv.shared._Z7reduce3PiS_:
	.zero		1536


//--------------------- .nv.shared._Z7reduce2PiS_ --------------------------
	.section	.nv.shared._Z7reduce2PiS_,"aw",@nobits
	.sectionflags	@""
	.align	4
.nv.shared._Z7reduce2PiS_:
	.zero		1536


//--------------------- .nv.shared._Z7reduce1PiS_ --------------------------
	.section	.nv.shared._Z7reduce1PiS_,"aw",@nobits
	.sectionflags	@""
	.align	4
.nv.shared._Z7reduce1PiS_:
	.zero		1536


//--------------------- .nv.shared._Z7reduce0PiS_ --------------------------
	.section	.nv.shared._Z7reduce0PiS_,"aw",@nobits
	.sectionflags	@""
	.align	4
.nv.shared._Z7reduce0PiS_:
	.zero		1536


//--------------------- .nv.constant0._Z7reduce4PiS_ --------------------------
	.section	.nv.constant0._Z7reduce4PiS_,"a",@progbits
	.sectionflags	@""
	.align	4
.nv.constant0._Z7reduce4PiS_:
	.zero		912


//--------------------- .nv.constant0._Z7reduce3PiS_ --------------------------
	.section	.nv.constant0._Z7reduce3PiS_,"a",@progbits
	.sectionflags	@""
	.align	4
.nv.constant0._Z7reduce3PiS_:
	.zero		912


//--------------------- .nv.constant0._Z7reduce2PiS_ --------------------------
	.section	.nv.constant0._Z7reduce2PiS_,"a",@progbits
	.sectionflags	@""
	.align	4
.nv.constant0._Z7reduce2PiS_:
	.zero		912


//--------------------- .nv.constant0._Z7reduce1PiS_ --------------------------
	.section	.nv.constant0._Z7reduce1PiS_,"a",@progbits
	.sectionflags	@""
	.align	4
.nv.constant0._Z7reduce1PiS_:
	.zero		912


//--------------------- .nv.constant0._Z7reduce0PiS_ --------------------------
	.section	.nv.constant0._Z7reduce0PiS_,"a",@progbits
	.sectionflags	@""
	.align	4
.nv.constant0._Z7reduce0PiS_:
	.zero		912


//--------------------- SYMBOLS --------------------------

	.type		.nv.reservedSmem.offset0,@object
	.size		.nv.reservedSmem.offset0,0x4
	.type		.nv.reservedSmem.cap,@object
	.size		.nv.reservedSmem.cap,0x4
